	.headerflags	@"EF_CUDA_TEXMODE_UNIFIED EF_CUDA_64BIT_ADDRESS EF_CUDA_SM86 EF_CUDA_VIRTUAL_SM(EF_CUDA_SM86)"
	.elftype	@"ET_EXEC"


//--------------------- .nv.info                  --------------------------
	.section	.nv.info,"",@"SHT_CUDA_INFO"
	.align	4


	//----- nvinfo : EIATTR_REGCOUNT
	.align		4
        /*0000*/ 	.byte	0x04, 0x2f
        /*0002*/ 	.short	(.L_2 - .L_1)
	.align		4
.L_1:
        /*0004*/ 	.word	index@(triton__0d1d2d3)
        /*0008*/ 	.word	0x00000018


	//----- nvinfo : EIATTR_MAX_STACK_SIZE
	.align		4
.L_2:
        /*000c*/ 	.byte	0x04, 0x23
        /*000e*/ 	.short	(.L_4 - .L_3)
	.align		4
.L_3:
        /*0010*/ 	.word	index@(triton__0d1d2d3)
        /*0014*/ 	.word	0x00000000


	//----- nvinfo : EIATTR_MIN_STACK_SIZE
	.align		4
.L_4:
        /*0018*/ 	.byte	0x04, 0x12
        /*001a*/ 	.short	(.L_6 - .L_5)
	.align		4
.L_5:
        /*001c*/ 	.word	index@(triton__0d1d2d3)
        /*0020*/ 	.word	0x00000000


	//----- nvinfo : EIATTR_FRAME_SIZE
	.align		4
.L_6:
        /*0024*/ 	.byte	0x04, 0x11
        /*0026*/ 	.short	(.L_8 - .L_7)
	.align		4
.L_7:
        /*0028*/ 	.word	index@(triton__0d1d2d3)
        /*002c*/ 	.word	0x00000000
.L_8:


//--------------------- .nv.info.triton__0d1d2d3  --------------------------
	.section	.nv.info.triton__0d1d2d3,"",@"SHT_CUDA_INFO"
	.align	4


	//----- nvinfo : EIATTR_CUDA_API_VERSION
	.align		4
        /*0000*/ 	.byte	0x04, 0x37
        /*0002*/ 	.short	(.L_10 - .L_9)
.L_9:
        /*0004*/ 	.word	0x0000007b


	//----- nvinfo : EIATTR_SW2861232_WAR
	.align		4
.L_10:
        /*0008*/ 	.byte	0x01, 0x35
	.zero		2


	//----- nvinfo : EIATTR_PARAM_CBANK
	.align		4
        /*000c*/ 	.byte	0x04, 0x0a
        /*000e*/ 	.short	(.L_12 - .L_11)
	.align		4
.L_11:
        /*0010*/ 	.word	index@(.nv.constant0.triton__0d1d2d3)
        /*0014*/ 	.short	0x0160
        /*0016*/ 	.short	0x001c


	//----- nvinfo : EIATTR_CBANK_PARAM_SIZE
	.align		4
.L_12:
        /*0018*/ 	.byte	0x03, 0x19
        /*001a*/ 	.short	0x001c


	//----- nvinfo : EIATTR_KPARAM_INFO
	.align		4
        /*001c*/ 	.byte	0x04, 0x17
        /*001e*/ 	.short	(.L_14 - .L_13)
.L_13:
        /*0020*/ 	.word	0x00000000
        /*0024*/ 	.short	0x0003
        /*0026*/ 	.short	0x0018
        /*0028*/ 	.byte	0x00, 0xf0, 0x11, 0x00


	//----- nvinfo : EIATTR_KPARAM_INFO
	.align		4
.L_14:
        /*002c*/ 	.byte	0x04, 0x17
        /*002e*/ 	.short	(.L_16 - .L_15)
.L_15:
        /*0030*/ 	.word	0x00000000
        /*0034*/ 	.short	0x0002
        /*0036*/ 	.short	0x0010
        /*0038*/ 	.byte	0x00, 0xf0, 0x21, 0x00


	//----- nvinfo : EIATTR_KPARAM_INFO
	.align		4
.L_16:
        /*003c*/ 	.byte	0x04, 0x17
        /*003e*/ 	.short	(.L_18 - .L_17)
.L_17:
        /*0040*/ 	.word	0x00000000
        /*0044*/ 	.short	0x0001
        /*0046*/ 	.short	0x0008
        /*0048*/ 	.byte	0x00, 0xf0, 0x21, 0x00


	//----- nvinfo : EIATTR_KPARAM_INFO
	.align		4
.L_18:
        /*004c*/ 	.byte	0x04, 0x17
        /*004e*/ 	.short	(.L_20 - .L_19)
.L_19:
        /*0050*/ 	.word	0x00000000
        /*0054*/ 	.short	0x0000
        /*0056*/ 	.short	0x0000
        /*0058*/ 	.byte	0x00, 0xf0, 0x21, 0x00


	//----- nvinfo : EIATTR_MAXREG_COUNT
	.align		4
.L_20:
        /*005c*/ 	.byte	0x03, 0x1b
        /*005e*/ 	.short	0x00ff


	//----- nvinfo : EIATTR_EXIT_INSTR_OFFSETS
	.align		4
        /*0060*/ 	.byte	0x04, 0x1c
        /*0062*/ 	.short	(.L_22 - .L_21)


	//   ....[0]....
.L_21:
        /*0064*/ 	.word	0x000009e0


	//   ....[1]....
        /*0068*/ 	.word	0x00000a00


	//----- nvinfo : EIATTR_MAX_THREADS
	.align		4
.L_22:
        /*006c*/ 	.byte	0x04, 0x05
        /*006e*/ 	.short	(.L_24 - .L_23)
.L_23:
        /*0070*/ 	.word	0x00000080
        /*0074*/ 	.word	0x00000001
        /*0078*/ 	.word	0x00000001
.L_24:


//--------------------- .nv.rel.action            --------------------------
	.section	.nv.rel.action,"",@"SHT_CUDA_RELOCINFO"
	.align	8
	.sectionentsize	8
        /*0000*/ 	.byte	0x73, 0x00, 0x00, 0x00, 0x00, 0x00, 0x00, 0x00, 0x00, 0x00, 0x00, 0x11, 0x25, 0x00, 0x05, 0x36


//--------------------- .nv.constant0.triton__0d1d2d3 --------------------------
	.section	.nv.constant0.triton__0d1d2d3,"a",@progbits
	.align	4
.nv.constant0.triton__0d1d2d3:
	.zero		380


//--------------------- .text.triton__0d1d2d3     --------------------------
	.section	.text.triton__0d1d2d3,"ax",@progbits
	.sectioninfo	@"SHI_REGISTERS=24"
	.align	128
        .global         triton__0d1d2d3
        .type           triton__0d1d2d3,@function
        .size           triton__0d1d2d3,(.L_x_1 - triton__0d1d2d3)
        .other          triton__0d1d2d3,@"STO_CUDA_ENTRY STV_DEFAULT"
triton__0d1d2d3:
.text.triton__0d1d2d3:
[----:B------:R-:W-:-:S02]  /*0000*/  MOV R1, c[0x0][0x28] ;  /* 0x00000a0000017a02 */ /* 0x000fc40000000f00 */
[----:B------:R-:W0:Y:S01]  /*0010*/  S2R R0, SR_TID.X ;  /* 0x0000000000007919 */ /* 0x000e220000002100 */
[----:B------:R-:W-:Y:S01]  /*0020*/  MOV R11, 0x2 ;  /* 0x00000002000b7802 */ /* 0x000fe20000000f00 */
[----:B------:R-:W-:Y:S01]  /*0030*/  ULDC.64 UR4, c[0x0][0x118] ;  /* 0x0000460000047ab9 */ /* 0x000fe20000000a00 */
[----:B------:R-:W-:Y:S01]  /*0040*/  PRMT R6, RZ, 0x7610, R6 ;  /* 0x00007610ff067816 */ /* 0x000fe20000000006 */
[----:B------:R-:W1:Y:S01]  /*0050*/  S2R R3, SR_CTAID.X ;  /* 0x0000000000037919 */ /* 0x000e620000002500 */
[----:B0-----:R-:W-:-:S04]  /*0060*/  SHF.L.U32 R0, R0, 0x1, RZ ;  /* 0x0000000100007819 */ /* 0x001fc800000006ff */
[----:B------:R-:W-:-:S04]  /*0070*/  LOP3.LUT R0, R0, 0xfe, RZ, 0xc0, !PT ;  /* 0x000000fe00007812 */ /* 0x000fc800078ec0ff */
[----:B-1----:R-:W-:-:S04]  /*0080*/  LEA R0, R3, R0, 0x8 ;  /* 0x0000000003007211 */ /* 0x002fc800078e40ff */
[C---:B------:R-:W-:Y:S01]  /*0090*/  ISETP.GE.AND P1, PT, R0.reuse, c[0x0][0x178], PT ;  /* 0x00005e0000007a0c */ /* 0x040fe20003f26270 */
[C---:B------:R-:W-:Y:S01]  /*00a0*/  IMAD.WIDE R10, R0.reuse, R11, c[0x0][0x168] ;  /* 0x00005a00000a7625 */ /* 0x040fe200078e020b */
[----:B------:R-:W-:-:S11]  /*00b0*/  IADD3 R2, R0, 0x1, RZ ;  /* 0x0000000100027810 */ /* 0x000fd60007ffe0ff */
[----:B------:R-:W2:Y:S01]  /*00c0*/  @!P1 LDG.E.U16 R6, [R10.64] ;  /* 0x000000040a069981 */ /* 0x000ea2000c1e1500 */
[----:B------:R-:W-:Y:S02]  /*00d0*/  ISETP.GE.AND P0, PT, R2, c[0x0][0x178], PT ;  /* 0x00005e0002007a0c */ /* 0x000fe40003f06270 */
[----:B------:R-:W-:-:S11]  /*00e0*/  PRMT R4, RZ, 0x7610, R4 ;  /* 0x00007610ff047816 */ /* 0x000fd60000000004 */
[----:B------:R-:W3:Y:S01]  /*00f0*/  @!P0 LDG.E.U16 R4, [R10.64+0x2] ;  /* 0x000002040a048981 */ /* 0x000ee2000c1e1500 */
[----:B------:R-:W-:Y:S01]  /*0100*/  MOV R9, 0x4 ;  /* 0x0000000400097802 */ /* 0x000fe20000000f00 */
[----:B------:R-:W-:-:S04]  /*0110*/  CS2R R2, SRZ ;  /* 0x0000000000027805 */ /* 0x000fc8000001ff00 */
[----:B------:R-:W-:-:S05]  /*0120*/  IMAD.WIDE R8, R0, R9, c[0x0][0x160] ;  /* 0x0000580000087625 */ /* 0x000fca00078e0209 */
[----:B------:R0:W4:Y:S04]  /*0130*/  @!P1 LDG.E R2, [R8.64] ;  /* 0x0000000408029981 */ /* 0x000128000c1e1900 */
[----:B------:R0:W5:Y:S01]  /*0140*/  @!P0 LDG.E R3, [R8.64+0x4] ;  /* 0x0000040408038981 */ /* 0x000162000c1e1900 */
[----:B------:R-:W-:Y:S01]  /*0150*/  MOV R21, 0x3e055027 ;  /* 0x3e05502700157802 */ /* 0x000fe20000000f00 */
[----:B--2---:R-:W-:-:S05]  /*0160*/  HADD2.F32 R6, -RZ, R6.H0_H0 ;  /* 0x20000006ff067230 */ /* 0x004fca0000004100 */
[----:B------:R-:W-:-:S04]  /*0170*/  FADD R14, RZ, -R6 ;  /* 0x80000006ff0e7221 */ /* 0x000fc80000000000 */
[C---:B------:R-:W-:Y:S01]  /*0180*/  FMUL R15, R14.reuse, 1.4426950216293334961 ;  /* 0x3fb8aa3b0e0f7820 */ /* 0x040fe20000400000 */
[----:B------:R-:W-:-:S04]  /*0190*/  FSETP.GTU.AND P2, PT, R14, RZ, PT ;  /* 0x000000ff0e00720b */ /* 0x000fc80003f4c000 */
[----:B------:R-:W-:Y:S01]  /*01a0*/  FSEL R5, R14, RZ, P2 ;  /* 0x000000ff0e057208 */ /* 0x000fe20001000000 */
[----:B---3--:R-:W-:-:S04]  /*01b0*/  HADD2.F32 R4, -RZ, R4.H0_H0 ;  /* 0x20000004ff047230 */ /* 0x008fc80000004100 */
[----:B------:R-:W-:Y:S01]  /*01c0*/  FADD R7, RZ, -R5 ;  /* 0x80000005ff077221 */ /* 0x000fe20000000000 */
[----:B------:R-:W-:-:S03]  /*01d0*/  FADD R16, RZ, -R4 ;  /* 0x80000004ff107221 */ /* 0x000fc60000000000 */
[----:B------:R-:W-:Y:S01]  /*01e0*/  FMUL R10, R7, 1.4426950216293334961 ;  /* 0x3fb8aa3b070a7820 */ /* 0x000fe20000400000 */
[----:B------:R-:W-:Y:S01]  /*01f0*/  FADD R7, R14, -R5 ;  /* 0x800000050e077221 */ /* 0x000fe20000000000 */
[C---:B------:R-:W-:Y:S01]  /*0200*/  FSETP.GTU.AND P2, PT, R16.reuse, RZ, PT ;  /* 0x000000ff1000720b */ /* 0x040fe20003f4c000 */
[----:B------:R-:W-:Y:S02]  /*0210*/  FMUL R17, R16, 1.4426950216293334961 ;  /* 0x3fb8aa3b10117820 */ /* 0x000fe40000400000 */
[----:B------:R-:W-:Y:S01]  /*0220*/  FMUL R12, R7, 1.4426950216293334961 ;  /* 0x3fb8aa3b070c7820 */ /* 0x000fe20000400000 */
[----:B------:R-:W-:Y:S02]  /*0230*/  FSETP.GEU.AND P5, PT, R10, -126, PT ;  /* 0xc2fc00000a00780b */ /* 0x000fe40003fae000 */
[----:B------:R-:W-:Y:S02]  /*0240*/  FSEL R7, R16, RZ, P2 ;  /* 0x000000ff10077208 */ /* 0x000fe40001000000 */
[----:B------:R-:W-:-:S02]  /*0250*/  FSETP.GEU.AND P6, PT, R12, -126, PT ;  /* 0xc2fc00000c00780b */ /* 0x000fc40003fce000 */
[----:B------:R-:W-:Y:S01]  /*0260*/  FSETP.GEU.AND P2, PT, R15, -126, PT ;  /* 0xc2fc00000f00780b */ /* 0x000fe20003f4e000 */
[--C-:B0-----:R-:W-:Y:S01]  /*0270*/  FADD R8, RZ, -R7.reuse ;  /* 0x80000007ff087221 */ /* 0x101fe20000000000 */
[----:B------:R-:W-:-:S03]  /*0280*/  FADD R11, R16, -R7 ;  /* 0x80000007100b7221 */ /* 0x000fc60000000000 */
[----:B------:R-:W-:Y:S01]  /*0290*/  FMUL R8, R8, 1.4426950216293334961 ;  /* 0x3fb8aa3b08087820 */ /* 0x000fe20000400000 */
[----:B------:R-:W-:Y:S01]  /*02a0*/  FMUL R11, R11, 1.4426950216293334961 ;  /* 0x3fb8aa3b0b0b7820 */ /* 0x000fe20000400000 */
[----:B------:R-:W-:-:S03]  /*02b0*/  @!P5 FMUL R10, R10, 0.5 ;  /* 0x3f0000000a0ad820 */ /* 0x000fc60000400000 */
[----:B------:R-:W-:Y:S01]  /*02c0*/  FSETP.GEU.AND P3, PT, R8, -126, PT ;  /* 0xc2fc00000800780b */ /* 0x000fe20003f6e000 */
[----:B------:R-:W-:Y:S01]  /*02d0*/  @!P6 FMUL R12, R12, 0.5 ;  /* 0x3f0000000c0ce820 */ /* 0x000fe20000400000 */
[----:B------:R-:W0:Y:S01]  /*02e0*/  MUFU.EX2 R9, R10 ;  /* 0x0000000a00097308 */ /* 0x000e220000000800 */
[----:B------:R-:W-:Y:S01]  /*02f0*/  FSETP.GEU.AND P4, PT, R11, -126, PT ;  /* 0xc2fc00000b00780b */ /* 0x000fe20003f8e000 */
[----:B------:R-:W-:-:S06]  /*0300*/  @!P2 FMUL R15, R15, 0.5 ;  /* 0x3f0000000f0fa820 */ /* 0x000fcc0000400000 */
[----:B------:R-:W1:Y:S03]  /*0310*/  MUFU.EX2 R14, R12 ;  /* 0x0000000c000e7308 */ /* 0x000e660000000800 */
[----:B------:R-:W-:-:S03]  /*0320*/  @!P3 FMUL R8, R8, 0.5 ;  /* 0x3f0000000808b820 */ /* 0x000fc60000400000 */
[----:B------:R-:W-:Y:S01]  /*0330*/  @!P4 FMUL R11, R11, 0.5 ;  /* 0x3f0000000b0bc820 */ /* 0x000fe20000400000 */
[----:B0-----:R-:W-:Y:S01]  /*0340*/  @!P5 FMUL R9, R9, R9 ;  /* 0x000000090909d220 */ /* 0x001fe20000400000 */
[----:B------:R-:W0:Y:S01]  /*0350*/  MUFU.EX2 R15, R15 ;  /* 0x0000000f000f7308 */ /* 0x000e220000000800 */
[----:B-1----:R-:W-:-:S07]  /*0360*/  @!P6 FMUL R14, R14, R14 ;  /* 0x0000000e0e0ee220 */ /* 0x002fce0000400000 */
[----:B------:R-:W1:Y:S01]  /*0370*/  MUFU.EX2 R10, R8 ;  /* 0x00000008000a7308 */ /* 0x000e620000000800 */
[----:B------:R-:W-:Y:S01]  /*0380*/  FSETP.GEU.AND P6, PT, R17, -126, PT ;  /* 0xc2fc00001100780b */ /* 0x000fe20003fce000 */
[----:B------:R-:W-:-:S06]  /*0390*/  FADD R9, R9, R14 ;  /* 0x0000000e09097221 */ /* 0x000fcc0000000000 */
[----:B------:R-:W2:Y:S01]  /*03a0*/  MUFU.EX2 R13, R11 ;  /* 0x0000000b000d7308 */ /* 0x000ea20000000800 */
[----:B------:R-:W-:Y:S01]  /*03b0*/  FSETP.GEU.AND P5, PT, R9, 1.175494350822287508e-38, PT ;  /* 0x008000000900780b */ /* 0x000fe20003fae000 */
[----:B0-----:R-:W-:-:S04]  /*03c0*/  @!P2 FMUL R15, R15, R15 ;  /* 0x0000000f0f0fa220 */ /* 0x001fc80000400000 */
[----:B------:R-:W-:Y:S01]  /*03d0*/  FADD R14, R15, 1 ;  /* 0x3f8000000f0e7421 */ /* 0x000fe20000000000 */
[----:B------:R-:W-:Y:S01]  /*03e0*/  @!P6 FMUL R17, R17, 0.5 ;  /* 0x3f0000001111e820 */ /* 0x000fe20000400000 */
[----:B-1----:R-:W-:-:S03]  /*03f0*/  @!P3 FMUL R10, R10, R10 ;  /* 0x0000000a0a0ab220 */ /* 0x002fc60000400000 */
[----:B------:R-:W-:-:S03]  /*0400*/  FSETP.GT.AND P3, PT, R14, 8.50705917302346158658e+37, PT ;  /* 0x7e8000000e00780b */ /* 0x000fc60003f64000 */
[----:B------:R-:W-:Y:S01]  /*0410*/  @!P5 FMUL R9, R9, 8388608 ;  /* 0x4b0000000909d820 */ /* 0x000fe20000400000 */
[----:B--2---:R-:W-:-:S04]  /*0420*/  @!P4 FMUL R13, R13, R13 ;  /* 0x0000000d0d0dc220 */ /* 0x004fc80000400000 */
[----:B------:R-:W-:Y:S01]  /*0430*/  FADD R8, R10, R13 ;  /* 0x0000000d0a087221 */ /* 0x000fe20000000000 */
[C---:B------:R-:W-:Y:S01]  /*0440*/  IADD3 R10, R9.reuse, -0x3f2aaaab, RZ ;  /* 0xc0d55555090a7810 */ /* 0x040fe20007ffe0ff */
[----:B------:R-:W0:Y:S03]  /*0450*/  MUFU.EX2 R13, R17 ;  /* 0x00000011000d7308 */ /* 0x000e260000000800 */
[----:B------:R-:W-:Y:S01]  /*0460*/  @P3 FMUL R14, R14, 0.25 ;  /* 0x3e8000000e0e3820 */ /* 0x000fe20000400000 */
[----:B------:R-:W-:Y:S02]  /*0470*/  LOP3.LUT R16, R10, 0xff800000, RZ, 0xc0, !PT ;  /* 0xff8000000a107812 */ /* 0x000fe400078ec0ff */
[----:B------:R-:W-:Y:S02]  /*0480*/  FSETP.GEU.AND P2, PT, R8, 1.175494350822287508e-38, PT ;  /* 0x008000000800780b */ /* 0x000fe40003f4e000 */
[----:B------:R-:W-:Y:S01]  /*0490*/  IADD3 R12, R9, -R16, RZ ;  /* 0x80000010090c7210 */ /* 0x000fe20007ffe0ff */
[----:B------:R-:W1:Y:S04]  /*04a0*/  MUFU.RCP R14, R14 ;  /* 0x0000000e000e7308 */ /* 0x000e680000001000 */
[----:B------:R-:W-:-:S04]  /*04b0*/  FADD R12, R12, -1 ;  /* 0xbf8000000c0c7421 */ /* 0x000fc80000000000 */
[----:B------:R-:W-:Y:S01]  /*04c0*/  FFMA.FTZ R11, R12, -R21, 0.14084610342979431152 ;  /* 0x3e1039f60c0b7423 */ /* 0x000fe20000010815 */
[----:B0-----:R-:W-:Y:S01]  /*04d0*/  @!P6 FMUL R13, R13, R13 ;  /* 0x0000000d0d0de220 */ /* 0x001fe20000400000 */
[----:B------:R-:W-:Y:S02]  /*04e0*/  @!P2 FMUL R8, R8, 8388608 ;  /* 0x4b0000000808a820 */ /* 0x000fe40000400000 */
[----:B------:R-:W-:Y:S01]  /*04f0*/  FFMA.FTZ R11, R12, R11, -0.12148627638816833496 ;  /* 0xbdf8cdcc0c0b7423 */ /* 0x000fe2000001000b */
[----:B------:R-:W-:Y:S01]  /*0500*/  FADD R18, R13, 1 ;  /* 0x3f8000000d127421 */ /* 0x000fe20000000000 */
[----:B------:R-:W-:Y:S02]  /*0510*/  MOV R13, 0x3e800000 ;  /* 0x3e800000000d7802 */ /* 0x000fe40000000f00 */
[----:B------:R-:W-:Y:S01]  /*0520*/  IADD3 R10, R8, -0x3f2aaaab, RZ ;  /* 0xc0d55555080a7810 */ /* 0x000fe20007ffe0ff */
[----:B------:R-:W-:Y:S01]  /*0530*/  FFMA.FTZ R15, R12, R11, 0.13980610668659210205 ;  /* 0x3e0f29550c0f7423 */ /* 0x000fe2000001000b */
[----:B------:R-:W-:-:S02]  /*0540*/  FSETP.GT.AND P4, PT, R18, 8.50705917302346158658e+37, PT ;  /* 0x7e8000001200780b */ /* 0x000fc40003f84000 */
[----:B------:R-:W-:Y:S01]  /*0550*/  LOP3.LUT R11, R10, 0xff800000, RZ, 0xc0, !PT ;  /* 0xff8000000a0b7812 */ /* 0x000fe200078ec0ff */
[----:B------:R-:W-:Y:S01]  /*0560*/  FFMA.FTZ R15, R12, R15, -0.16684235632419586182 ;  /* 0xbe2ad8b90c0f7423 */ /* 0x000fe2000001000f */
[----:B------:R-:W-:Y:S02]  /*0570*/  FSEL R19, R13, 1, P3 ;  /* 0x3f8000000d137808 */ /* 0x000fe40001800000 */
[----:B------:R-:W-:Y:S01]  /*0580*/  IADD3 R10, R8, -R11, RZ ;  /* 0x8000000b080a7210 */ /* 0x000fe20007ffe0ff */
[----:B------:R-:W-:Y:S01]  /*0590*/  FFMA.FTZ R17, R12, R15, 0.20012299716472625732 ;  /* 0x3e4ced0b0c117423 */ /* 0x000fe2000001000f */
[----:B------:R-:W-:Y:S01]  /*05a0*/  ISETP.GE.U32.AND P3, PT, R9, 0x7f800000, PT ;  /* 0x7f8000000900780c */ /* 0x000fe20003f66070 */
[----:B-1----:R-:W-:Y:S01]  /*05b0*/  FMUL R15, R14, R19 ;  /* 0x000000130e0f7220 */ /* 0x002fe20000400000 */
[----:B------:R-:W-:Y:S01]  /*05c0*/  FSEL R14, RZ, -23, P5 ;  /* 0xc1b80000ff0e7808 */ /* 0x000fe20002800000 */
[----:B------:R-:W-:Y:S01]  /*05d0*/  FADD R10, R10, -1 ;  /* 0xbf8000000a0a7421 */ /* 0x000fe20000000000 */
[----:B------:R-:W-:Y:S01]  /*05e0*/  FFMA.FTZ R19, R12, R17, -0.24999669194221496582 ;  /* 0xbe7fff220c137423 */ /* 0x000fe20000010011 */
[----:B------:R-:W-:Y:S01]  /*05f0*/  @P4 FMUL R18, R18, 0.25 ;  /* 0x3e80000012124820 */ /* 0x000fe20000400000 */
[----:B------:R-:W-:Y:S01]  /*0600*/  I2FP.F32.S32 R17, R16 ;  /* 0x0000001000117245 */ /* 0x000fe20000201400 */
[----:B------:R-:W-:Y:S01]  /*0610*/  FFMA.FTZ R21, R10, -R21, 0.14084610342979431152 ;  /* 0x3e1039f60a157423 */ /* 0x000fe20000010815 */
[----:B------:R-:W-:Y:S01]  /*0620*/  FFMA.FTZ R19, R12, R19, 0.33333182334899902344 ;  /* 0x3eaaaa780c137423 */ /* 0x000fe20000010013 */
[----:B----4-:R-:W-:Y:S01]  /*0630*/  FADD R16, -R2, 1 ;  /* 0x3f80000002107421 */ /* 0x010fe20000000100 */
[----:B------:R-:W-:Y:S01]  /*0640*/  FSEL R13, R13, 1, P4 ;  /* 0x3f8000000d0d7808 */ /* 0x000fe20002000000 */
[----:B------:R-:W-:Y:S01]  /*0650*/  FFMA.FTZ R21, R10, R21, -0.12148627638816833496 ;  /* 0xbdf8cdcc0a157423 */ /* 0x000fe20000010015 */
[----:B------:R-:W-:Y:S01]  /*0660*/  FFMA.FTZ R19, R12, R19, -0.5 ;  /* 0xbf0000000c137423 */ /* 0x000fe20000010013 */
[----:B------:R-:W0:Y:S01]  /*0670*/  MUFU.RCP R18, R18 ;  /* 0x0000001200127308 */ /* 0x000e220000001000 */
[----:B------:R-:W-:Y:S01]  /*0680*/  FFMA.FTZ R14, R17, 1.1920928955078125e-07, R14 ;  /* 0x34000000110e7823 */ /* 0x000fe2000001000e */
[----:B------:R-:W-:Y:S01]  /*0690*/  FFMA.FTZ R21, R10, R21, 0.13980610668659210205 ;  /* 0x3e0f29550a157423 */ /* 0x000fe20000010015 */
[----:B------:R-:W-:Y:S01]  /*06a0*/  FMUL R19, R12, R19 ;  /* 0x000000130c137220 */ /* 0x000fe20000400000 */
[----:B------:R-:W-:Y:S01]  /*06b0*/  FADD R17, -R15, 1 ;  /* 0x3f8000000f117421 */ /* 0x000fe20000000100 */
[----:B------:R-:W-:Y:S01]  /*06c0*/  FFMA R5, R6, R16, R5 ;  /* 0x0000001006057223 */ /* 0x000fe20000000005 */
[----:B------:R-:W-:Y:S01]  /*06d0*/  FFMA.FTZ R21, R10, R21, -0.16684235632419586182 ;  /* 0xbe2ad8b90a157423 */ /* 0x000fe20000010015 */
[----:B------:R-:W-:Y:S01]  /*06e0*/  FFMA.FTZ R19, R12, R19, R12 ;  /* 0x000000130c137223 */ /* 0x000fe2000001000c */
[----:B------:R-:W-:Y:S01]  /*06f0*/  @P3 MOV R6, 0x7f800000 ;  /* 0x7f80000000063802 */ /* 0x000fe20000000f00 */
[----:B------:R-:W-:Y:S01]  /*0700*/  FMUL R16, R16, R17 ;  /* 0x0000001110107220 */ /* 0x000fe20000400000 */
[----:B------:R-:W-:Y:S01]  /*0710*/  FFMA.FTZ R21, R10, R21, 0.20012299716472625732 ;  /* 0x3e4ced0b0a157423 */ /* 0x000fe20000010015 */
[----:B------:R-:W-:Y:S01]  /*0720*/  FFMA.FTZ R14, R14, 0.69314718246459960938, R19 ;  /* 0x3f3172180e0e7823 */ /* 0x000fe20000010013 */
[----:B------:R-:W-:Y:S01]  /*0730*/  I2FP.F32.S32 R11, R11 ;  /* 0x0000000b000b7245 */ /* 0x000fe20000201400 */
[----:B------:R-:W-:Y:S01]  /*0740*/  @P3 FFMA.FTZ R14, R9, R6, +INF ;  /* 0x7f800000090e3423 */ /* 0x000fe20000010006 */
[----:B------:R-:W-:Y:S01]  /*0750*/  FFMA.FTZ R21, R10, R21, -0.24999669194221496582 ;  /* 0xbe7fff220a157423 */ /* 0x000fe20000010015 */
[----:B------:R-:W-:Y:S01]  /*0760*/  FSEL R6, RZ, -23, P2 ;  /* 0xc1b80000ff067808 */ /* 0x000fe20001000000 */
[----:B------:R-:W-:Y:S01]  /*0770*/  FFMA R16, R15, R2, R16 ;  /* 0x000000020f107223 */ /* 0x000fe20000000010 */
[----:B------:R-:W-:Y:S01]  /*0780*/  ISETP.GE.U32.AND P2, PT, R8, 0x7f800000, PT ;  /* 0x7f8000000800780c */ /* 0x000fe20003f46070 */
[----:B------:R-:W-:Y:S01]  /*0790*/  FFMA.FTZ R21, R10, R21, 0.33333182334899902344 ;  /* 0x3eaaaa780a157423 */ /* 0x000fe20000010015 */
[----:B0-----:R-:W-:Y:S01]  /*07a0*/  FMUL R18, R18, R13 ;  /* 0x0000000d12127220 */ /* 0x001fe20000400000 */
[----:B------:R-:W-:Y:S01]  /*07b0*/  FADD R16, -R16, 1 ;  /* 0x3f80000010107421 */ /* 0x000fe20000000100 */
[----:B------:R-:W-:Y:S01]  /*07c0*/  FSETP.NEU.AND P4, PT, R9, RZ, PT ;  /* 0x000000ff0900720b */ /* 0x000fe20003f8d000 */
[----:B------:R-:W-:Y:S01]  /*07d0*/  FFMA.FTZ R21, R10, R21, -0.5 ;  /* 0xbf0000000a157423 */ /* 0x000fe20000010015 */
[----:B-----5:R-:W-:Y:S01]  /*07e0*/  FADD R9, -R3, 1 ;  /* 0x3f80000003097421 */ /* 0x020fe20000000100 */
[----:B------:R-:W-:Y:S01]  /*07f0*/  FADD R12, -R18, 1 ;  /* 0x3f800000120c7421 */ /* 0x000fe20000000100 */
[----:B------:R-:W-:Y:S01]  /*0800*/  FMUL R13, R16, R16 ;  /* 0x00000010100d7220 */ /* 0x000fe20000400000 */
[----:B------:R-:W-:Y:S01]  /*0810*/  FMUL R21, R10, R21 ;  /* 0x000000150a157220 */ /* 0x000fe20000400000 */
[----:B------:R-:W-:Y:S01]  /*0820*/  FFMA.FTZ R6, R11, 1.1920928955078125e-07, R6 ;  /* 0x340000000b067823 */ /* 0x000fe20000010006 */
[----:B------:R-:W-:Y:S01]  /*0830*/  FMUL R11, R9, R12 ;  /* 0x0000000c090b7220 */ /* 0x000fe20000400000 */
[----:B------:R-:W-:Y:S01]  /*0840*/  FMUL R16, R16, R13 ;  /* 0x0000000d10107220 */ /* 0x000fe20000400000 */
[----:B------:R-:W-:Y:S01]  /*0850*/  FFMA.FTZ R21, R10, R21, R10 ;  /* 0x000000150a157223 */ /* 0x000fe2000001000a */
[----:B------:R-:W-:Y:S01]  /*0860*/  @P2 MOV R13, 0x7f800000 ;  /* 0x7f800000000d2802 */ /* 0x000fe20000000f00 */
[----:B------:R-:W-:Y:S01]  /*0870*/  FFMA R11, R18, R3, R11 ;  /* 0x00000003120b7223 */ /* 0x000fe2000000000b */
[----:B------:R-:W-:Y:S01]  /*0880*/  FSEL R14, R14, -INF , P4 ;  /* 0xff8000000e0e7808 */ /* 0x000fe20002000000 */
[----:B------:R-:W-:Y:S01]  /*0890*/  FFMA.FTZ R6, R6, 0.69314718246459960938, R21 ;  /* 0x3f31721806067823 */ /* 0x000fe20000010015 */
[----:B------:R-:W-:Y:S01]  /*08a0*/  FFMA R7, R4, R9, R7 ;  /* 0x0000000904077223 */ /* 0x000fe20000000007 */
[C---:B------:R-:W-:Y:S01]  /*08b0*/  @P2 FFMA.FTZ R6, R8.reuse, R13, +INF ;  /* 0x7f80000008062423 */ /* 0x040fe2000001000d */
[----:B------:R-:W-:Y:S01]  /*08c0*/  FSETP.NEU.AND P2, PT, R8, RZ, PT ;  /* 0x000000ff0800720b */ /* 0x000fe20003f4d000 */
[----:B------:R-:W-:Y:S01]  /*08d0*/  FADD R5, R14, R5 ;  /* 0x000000050e057221 */ /* 0x000fe20000000000 */
[----:B------:R-:W-:Y:S01]  /*08e0*/  MOV R9, 0x3e6353f8 ;  /* 0x3e6353f800097802 */ /* 0x000fe20000000f00 */
[----:B------:R-:W-:Y:S01]  /*08f0*/  FADD R11, -R11, 1 ;  /* 0x3f8000000b0b7421 */ /* 0x000fe20000000100 */
[----:B------:R-:W-:Y:S01]  /*0900*/  FSEL R6, R6, -INF , P2 ;  /* 0xff80000006067808 */ /* 0x000fe20001000000 */
[----:B------:R-:W-:Y:S01]  /*0910*/  FMUL R13, R5, R16 ;  /* 0x00000010050d7220 */ /* 0x000fe20000400000 */
[----:B------:R-:W-:Y:S01]  /*0920*/  SHF.R.S32.HI R5, RZ, 0x1f, R0 ;  /* 0x0000001fff057819 */ /* 0x000fe20000011400 */
[----:B------:R-:W-:Y:S01]  /*0930*/  FMUL R8, R11, R11 ;  /* 0x0000000b0b087220 */ /* 0x000fe20000400000 */
[----:B------:R-:W-:Y:S01]  /*0940*/  LEA R4, P2, R0, c[0x0][0x170], 0x2 ;  /* 0x00005c0000047a11 */ /* 0x000fe200078410ff */
[----:B------:R-:W-:Y:S01]  /*0950*/  FFMA R2, R2, -R9, 1 ;  /* 0x3f80000002027423 */ /* 0x000fe20000000809 */
[----:B------:R-:W-:Y:S01]  /*0960*/  FADD R6, R7, R6 ;  /* 0x0000000607067221 */ /* 0x000fe20000000000 */
[----:B------:R-:W-:Y:S01]  /*0970*/  FMUL R11, R11, R8 ;  /* 0x000000080b0b7220 */ /* 0x000fe20000400000 */
[----:B------:R-:W-:Y:S01]  /*0980*/  LEA.HI.X R5, R0, c[0x0][0x174], R5, 0x2, P2 ;  /* 0x00005d0000057a11 */ /* 0x000fe200010f1405 */
[----:B------:R-:W-:Y:S01]  /*0990*/  FMUL R13, R2, R13 ;  /* 0x0000000d020d7220 */ /* 0x000fe20000400000 */
[----:B------:R-:W-:Y:S01]  /*09a0*/  FFMA R3, R3, -R9, 1 ;  /* 0x3f80000003037423 */ /* 0x000fe20000000809 */
[----:B------:R-:W-:-:S03]  /*09b0*/  FMUL R6, R6, R11 ;  /* 0x0000000b06067220 */ /* 0x000fc60000400000 */
[----:B------:R0:W-:Y:S01]  /*09c0*/  @!P1 STG.E [R4.64], R13 ;  /* 0x0000000d04009986 */ /* 0x0001e2000c101904 */
[----:B------:R-:W-:Y:S01]  /*09d0*/  FMUL R3, R3, R6 ;  /* 0x0000000603037220 */ /* 0x000fe20000400000 */
[----:B------:R-:W-:Y:S06]  /*09e0*/  @P0 EXIT ;  /* 0x000000000000094d */ /* 0x000fec0003800000 */
[----:B------:R-:W-:Y:S01]  /*09f0*/  STG.E [R4.64+0x4], R3 ;  /* 0x0000040304007986 */ /* 0x000fe2000c101904 */
[----:B------:R-:W-:Y:S05]  /*0a00*/  EXIT ;  /* 0x000000000000794d */ /* 0x000fea0003800000 */
.L_x_0:
[----:B------:R-:W-:-:S00]  /*0a10*/  BRA `(.L_x_0) ;  /* 0xfffffff000007947 */ /* 0x000fc0000383ffff */
[----:B------:R-:W-:-:S00]  /*0a20*/  NOP ;  /* 0x0000000000007918 */ /* 0x000fc00000000000 */
        /* <DEDUP_REMOVED lines=13> */
.L_x_1:


//--------------------- .nv.global.init           --------------------------
	.section	.nv.global.init,"aw",@progbits
.nv.global.init:
	.type		_$_str,@object
	.size		_$_str,(.L_0 - _$_str)
_$_str:
        /*0000*/ 	.byte	0x5f, 0x5f, 0x43, 0x55, 0x44, 0x41, 0x5f, 0x46, 0x54, 0x5a, 0x00
.L_0:
